//
// Generated by NVIDIA NVVM Compiler
//
// Compiler Build ID: CL-36424714
// Cuda compilation tools, release 13.0, V13.0.88
// Based on NVVM 20.0.0
//

.version 9.0
.target sm_100
.address_size 64

	// .globl	_Z6smem_1Pj
.extern .func  (.param .b32 func_retval0) vprintf
(
	.param .b64 vprintf_param_0,
	.param .b64 vprintf_param_1
)
;
// _ZZ6smem_1PjE4smem has been demoted
// _ZZ6smem_2PjE4smem has been demoted
// _ZZ6smem_3PjE4smem has been demoted
// _ZZ6smem_4PjE4smem has been demoted
// _ZZ6smem_5PjE4smem has been demoted
.global .align 1 .b8 $str[19] = {116, 105, 100, 58, 32, 37, 100, 44, 32, 97, 100, 100, 114, 58, 32, 37, 100, 10};

.visible .entry _Z6smem_1Pj(
	.param .u64 .ptr .align 1 _Z6smem_1Pj_param_0
)
{
	.reg .pred 	%p<2>;
	.reg .b32 	%r<10>;
	.reg .b64 	%rd<5>;
	// demoted variable
	.shared .align 4 .b8 _ZZ6smem_1PjE4smem[512];
	ld.param.u64 	%rd1, [_Z6smem_1Pj_param_0];
	mov.u32 	%r1, %tid.x;
	shl.b32 	%r2, %r1, 2;
	mov.u32 	%r3, _ZZ6smem_1PjE4smem;
	add.s32 	%r4, %r3, %r2;
	st.shared.u32 	[%r4], %r1;
	st.shared.u32 	[%r4+128], %r1;
	st.shared.u32 	[%r4+256], %r1;
	st.shared.u32 	[%r4+384], %r1;
	bar.sync 	0;
	add.s32 	%r5, %r1, -15;
	setp.gt.u32 	%p1, %r5, 1;
	@%p1 bra 	$L__BB0_2;
	cvta.to.global.u64 	%rd2, %rd1;
	mul.wide.u32 	%rd3, %r1, 16;
	add.s64 	%rd4, %rd2, %rd3;
	ld.shared.v4.u32 	{%r6, %r7, %r8, %r9}, [_ZZ6smem_1PjE4smem+64];
	st.global.v4.u32 	[%rd4], {%r6, %r7, %r8, %r9};
$L__BB0_2:
	ret;

}
	// .globl	_Z6smem_2Pj
.visible .entry _Z6smem_2Pj(
	.param .u64 .ptr .align 1 _Z6smem_2Pj_param_0
)
{
	.reg .pred 	%p<3>;
	.reg .b32 	%r<9>;
	.reg .b64 	%rd<5>;
	// demoted variable
	.shared .align 4 .b8 _ZZ6smem_2PjE4smem[512];
	ld.param.u64 	%rd1, [_Z6smem_2Pj_param_0];
	mov.u32 	%r1, %tid.x;
	shl.b32 	%r2, %r1, 2;
	mov.u32 	%r3, _ZZ6smem_2PjE4smem;
	add.s32 	%r4, %r3, %r2;
	st.shared.u32 	[%r4], %r1;
	st.shared.u32 	[%r4+128], %r1;
	st.shared.u32 	[%r4+256], %r1;
	st.shared.u32 	[%r4+384], %r1;
	bar.sync 	0;
	setp.eq.s32 	%p1, %r1, 15;
	@%p1 bra 	$L__BB1_2;
	setp.ne.s32 	%p2, %r1, 0;
	@%p2 bra 	$L__BB1_3;
$L__BB1_2:
	cvta.to.global.u64 	%rd2, %rd1;
	mul.wide.u32 	%rd3, %r1, 16;
	add.s64 	%rd4, %rd2, %rd3;
	ld.shared.v4.u32 	{%r5, %r6, %r7, %r8}, [_ZZ6smem_2PjE4smem+64];
	st.global.v4.u32 	[%rd4], {%r5, %r6, %r7, %r8};
$L__BB1_3:
	ret;

}
	// .globl	_Z6smem_3Pj
.visible .entry _Z6smem_3Pj(
	.param .u64 .ptr .align 1 _Z6smem_3Pj_param_0
)
{
	.reg .b32 	%r<16>;
	.reg .b64 	%rd<5>;
	// demoted variable
	.shared .align 4 .b8 _ZZ6smem_3PjE4smem[512];
	ld.param.u64 	%rd1, [_Z6smem_3Pj_param_0];
	mov.u32 	%r1, %tid.x;
	shl.b32 	%r2, %r1, 2;
	mov.u32 	%r3, _ZZ6smem_3PjE4smem;
	add.s32 	%r4, %r3, %r2;
	st.shared.u32 	[%r4], %r1;
	st.shared.u32 	[%r4+128], %r1;
	st.shared.u32 	[%r4+256], %r1;
	st.shared.u32 	[%r4+384], %r1;
	cvta.to.global.u64 	%rd2, %rd1;
	bar.sync 	0;
	mul.wide.u32 	%rd3, %r1, 16;
	add.s64 	%rd4, %rd2, %rd3;
	shr.u32 	%r5, %r1, 2;
	and.b32  	%r6, %r5, 254;
	shr.u32 	%r7, %r1, 1;
	and.b32  	%r8, %r7, 1;
	or.b32  	%r9, %r6, %r8;
	shl.b32 	%r10, %r9, 4;
	add.s32 	%r11, %r3, %r10;
	ld.shared.v4.u32 	{%r12, %r13, %r14, %r15}, [%r11];
	st.global.v4.u32 	[%rd4], {%r12, %r13, %r14, %r15};
	ret;

}
	// .globl	_Z6smem_4Pj
.visible .entry _Z6smem_4Pj(
	.param .u64 .ptr .align 1 _Z6smem_4Pj_param_0
)
{
	.reg .pred 	%p<2>;
	.reg .b32 	%r<18>;
	.reg .b64 	%rd<5>;
	// demoted variable
	.shared .align 4 .b8 _ZZ6smem_4PjE4smem[512];
	ld.param.u64 	%rd1, [_Z6smem_4Pj_param_0];
	mov.u32 	%r1, %tid.x;
	shl.b32 	%r2, %r1, 2;
	mov.u32 	%r3, _ZZ6smem_4PjE4smem;
	add.s32 	%r4, %r3, %r2;
	st.shared.u32 	[%r4], %r1;
	st.shared.u32 	[%r4+128], %r1;
	st.shared.u32 	[%r4+256], %r1;
	st.shared.u32 	[%r4+384], %r1;
	bar.sync 	0;
	setp.lt.u32 	%p1, %r1, 16;
	selp.u32 	%r5, 1, 0, %p1;
	shr.u32 	%r6, %r1, %r5;
	selp.b32 	%r7, 2, 254, %p1;
	shr.u32 	%r8, %r1, 2;
	and.b32  	%r9, %r7, %r8;
	and.b32  	%r10, %r6, 1;
	or.b32  	%r11, %r9, %r10;
	cvta.to.global.u64 	%rd2, %rd1;
	mul.wide.u32 	%rd3, %r1, 16;
	add.s64 	%rd4, %rd2, %rd3;
	shl.b32 	%r12, %r11, 4;
	add.s32 	%r13, %r3, %r12;
	ld.shared.v4.u32 	{%r14, %r15, %r16, %r17}, [%r13];
	st.global.v4.u32 	[%rd4], {%r14, %r15, %r16, %r17};
	ret;

}
	// .globl	_Z6smem_5Pj
.visible .entry _Z6smem_5Pj(
	.param .u64 .ptr .align 1 _Z6smem_5Pj_param_0
)
{
	.local .align 8 .b8 	__local_depot4[8];
	.reg .b64 	%SP;
	.reg .b64 	%SPL;
	.reg .b32 	%r<21>;
	.reg .b64 	%rd<9>;
	// demoted variable
	.shared .align 4 .b8 _ZZ6smem_5PjE4smem[512];
	mov.u64 	%SPL, __local_depot4;
	cvta.local.u64 	%SP, %SPL;
	ld.param.u64 	%rd1, [_Z6smem_5Pj_param_0];
	mov.u32 	%r1, %tid.x;
	shl.b32 	%r2, %r1, 2;
	mov.u32 	%r3, _ZZ6smem_5PjE4smem;
	add.s32 	%r4, %r3, %r2;
	st.shared.u32 	[%r4], %r1;
	st.shared.u32 	[%r4+128], %r1;
	st.shared.u32 	[%r4+256], %r1;
	st.shared.u32 	[%r4+384], %r1;
	add.u64 	%rd2, %SP, 0;
	add.u64 	%rd3, %SPL, 0;
	cvta.to.global.u64 	%rd4, %rd1;
	bar.sync 	0;
	shr.u32 	%r5, %r1, 2;
	and.b32  	%r6, %r5, 252;
	shr.u32 	%r7, %r1, 3;
	and.b32  	%r8, %r7, 1;
	or.b32  	%r9, %r6, %r8;
	shl.b32 	%r10, %r1, 1;
	and.b32  	%r11, %r10, 8;
	add.s32 	%r12, %r9, %r11;
	mul.wide.u32 	%rd5, %r1, 16;
	add.s64 	%rd6, %rd4, %rd5;
	shl.b32 	%r13, %r12, 4;
	add.s32 	%r14, %r3, %r13;
	ld.shared.v4.u32 	{%r15, %r16, %r17, %r18}, [%r14];
	st.global.v4.u32 	[%rd6], {%r15, %r16, %r17, %r18};
	st.local.v2.u32 	[%rd3], {%r1, %r12};
	mov.u64 	%rd7, $str;
	cvta.global.u64 	%rd8, %rd7;
	{ // callseq 0, 0
	.param .b64 param0;
	st.param.b64 	[param0], %rd8;
	.param .b64 param1;
	st.param.b64 	[param1], %rd2;
	.param .b32 retval0;
	call.uni (retval0), 
	vprintf, 
	(
	param0, 
	param1
	);
	ld.param.b32 	%r19, [retval0];
	} // callseq 0
	ret;

}


// ===== COMPILED SASS (sm_100) =====

	.target	sm_100

	.elftype	@"ET_EXEC"


//--------------------- .note.nv.tkinfo           --------------------------
	.section	.note.nv.tkinfo,"",@"SHT_NOTE"
	.sectionflags	@"SHF_NOTE_NV_TKINFO"
	.tkinfo
        /*0018*/ 	.word	0x00000002
        /*0030*/ 	.string	""
        /*0030*/ 	.string	"ptxas"
        /*0030*/ 	.string	"Cuda compilation tools, release 13.0, V13.0.88"
        /*0030*/ 	.string	"Build cuda_13.0.r13.0/compiler.36424714_0"
        /*0030*/ 	.string	"-arch sm_100 -m 64 "



//--------------------- .note.nv.cuinfo           --------------------------
	.section	.note.nv.cuinfo,"",@"SHT_NOTE"
	.sectionflags	@"SHF_NOTE_NV_CUINFO"
        /*0018*/ 	.short	0x0002
        /*001a*/ 	.short	0x0064
        /*001c*/ 	.short	0x0082
	.zero		2


//--------------------- .nv.info                  --------------------------
	.section	.nv.info,"",@"SHT_CUDA_INFO"
	.align	4


	//----- nvinfo : EIATTR_REGCOUNT
	.align		4
        /*0000*/ 	.byte	0x04, 0x2f
        /*0002*/ 	.short	(.L_2 - .L_1)
	.align		4
.L_1:
        /*0004*/ 	.word	index@(_Z6smem_1Pj)
        /*0008*/ 	.word	0x0000000c


	//----- nvinfo : EIATTR_FRAME_SIZE
	.align		4
.L_2:
        /*000c*/ 	.byte	0x04, 0x11
        /*000e*/ 	.short	(.L_4 - .L_3)
	.align		4
.L_3:
        /*0010*/ 	.word	index@(_Z6smem_1Pj)
        /*0014*/ 	.word	0x00000000


	//----- nvinfo : EIATTR_REGCOUNT
	.align		4
.L_4:
        /*0018*/ 	.byte	0x04, 0x2f
        /*001a*/ 	.short	(.L_6 - .L_5)
	.align		4
.L_5:
        /*001c*/ 	.word	index@(_Z6smem_2Pj)
        /*0020*/ 	.word	0x0000000c


	//----- nvinfo : EIATTR_FRAME_SIZE
	.align		4
.L_6:
        /*0024*/ 	.byte	0x04, 0x11
        /*0026*/ 	.short	(.L_8 - .L_7)
	.align		4
.L_7:
        /*0028*/ 	.word	index@(_Z6smem_2Pj)
        /*002c*/ 	.word	0x00000000


	//----- nvinfo : EIATTR_REGCOUNT
	.align		4
.L_8:
        /*0030*/ 	.byte	0x04, 0x2f
        /*0032*/ 	.short	(.L_10 - .L_9)
	.align		4
.L_9:
        /*0034*/ 	.word	index@(_Z6smem_3Pj)
        /*0038*/ 	.word	0x0000000c


	//----- nvinfo : EIATTR_FRAME_SIZE
	.align		4
.L_10:
        /*003c*/ 	.byte	0x04, 0x11
        /*003e*/ 	.short	(.L_12 - .L_11)
	.align		4
.L_11:
        /*0040*/ 	.word	index@(_Z6smem_3Pj)
        /*0044*/ 	.word	0x00000000


	//----- nvinfo : EIATTR_REGCOUNT
	.align		4
.L_12:
        /*0048*/ 	.byte	0x04, 0x2f
        /*004a*/ 	.short	(.L_14 - .L_13)
	.align		4
.L_13:
        /*004c*/ 	.word	index@(_Z6smem_4Pj)
        /*0050*/ 	.word	0x0000000c


	//----- nvinfo : EIATTR_FRAME_SIZE
	.align		4
.L_14:
        /*0054*/ 	.byte	0x04, 0x11
        /*0056*/ 	.short	(.L_16 - .L_15)
	.align		4
.L_15:
        /*0058*/ 	.word	index@(_Z6smem_4Pj)
        /*005c*/ 	.word	0x00000000


	//----- nvinfo : EIATTR_REGCOUNT
	.align		4
.L_16:
        /*0060*/ 	.byte	0x04, 0x2f
        /*0062*/ 	.short	(.L_18 - .L_17)
	.align		4
.L_17:
        /*0064*/ 	.word	index@(_Z6smem_5Pj)
        /*0068*/ 	.word	0x00000018


	//----- nvinfo : EIATTR_FRAME_SIZE
	.align		4
.L_18:
        /*006c*/ 	.byte	0x04, 0x11
        /*006e*/ 	.short	(.L_20 - .L_19)
	.align		4
.L_19:
        /*0070*/ 	.word	index@(_Z6smem_5Pj)
        /*0074*/ 	.word	0x00000008


	//----- nvinfo : EIATTR_MIN_STACK_SIZE
	.align		4
.L_20:
        /*0078*/ 	.byte	0x04, 0x12
        /*007a*/ 	.short	(.L_22 - .L_21)
	.align		4
.L_21:
        /*007c*/ 	.word	index@(_Z6smem_5Pj)
        /*0080*/ 	.word	0x00000008


	//----- nvinfo : EIATTR_MIN_STACK_SIZE
	.align		4
.L_22:
        /*0084*/ 	.byte	0x04, 0x12
        /*0086*/ 	.short	(.L_24 - .L_23)
	.align		4
.L_23:
        /*0088*/ 	.word	index@(_Z6smem_4Pj)
        /*008c*/ 	.word	0x00000000


	//----- nvinfo : EIATTR_MIN_STACK_SIZE
	.align		4
.L_24:
        /*0090*/ 	.byte	0x04, 0x12
        /*0092*/ 	.short	(.L_26 - .L_25)
	.align		4
.L_25:
        /*0094*/ 	.word	index@(_Z6smem_3Pj)
        /*0098*/ 	.word	0x00000000


	//----- nvinfo : EIATTR_MIN_STACK_SIZE
	.align		4
.L_26:
        /*009c*/ 	.byte	0x04, 0x12
        /*009e*/ 	.short	(.L_28 - .L_27)
	.align		4
.L_27:
        /*00a0*/ 	.word	index@(_Z6smem_2Pj)
        /*00a4*/ 	.word	0x00000000


	//----- nvinfo : EIATTR_MIN_STACK_SIZE
	.align		4
.L_28:
        /*00a8*/ 	.byte	0x04, 0x12
        /*00aa*/ 	.short	(.L_30 - .L_29)
	.align		4
.L_29:
        /*00ac*/ 	.word	index@(_Z6smem_1Pj)
        /*00b0*/ 	.word	0x00000000
.L_30:


//--------------------- .nv.compat                --------------------------
	.section	.nv.compat,"",@"SHT_CUDA_COMPAT_INFO"
	.align	4
        /*0000*/ 	.byte	0x02, 0x09, 0x00, 0x00, 0x02, 0x02, 0x01, 0x00, 0x02, 0x05, 0x05, 0x00, 0x03, 0x07, 0x01, 0x01
        /*0010*/ 	.byte	0x02, 0x03, 0x00, 0x00, 0x02, 0x06, 0x01, 0x00, 0x04, 0x0b, 0x08, 0x00, 0x09, 0x00, 0x00, 0x00
        /*0020*/ 	.byte	0x00, 0x00, 0x00, 0x00


//--------------------- .nv.info._Z6smem_5Pj      --------------------------
	.section	.nv.info._Z6smem_5Pj,"",@"SHT_CUDA_INFO"
	.sectionflags	@""
	.align	4


	//----- nvinfo : EIATTR_CUDA_API_VERSION
	.align		4
        /*0000*/ 	.byte	0x04, 0x37
        /*0002*/ 	.short	(.L_32 - .L_31)
.L_31:
        /*0004*/ 	.word	0x00000082


	//----- nvinfo : EIATTR_KPARAM_INFO
	.align		4
.L_32:
        /*0008*/ 	.byte	0x04, 0x17
        /*000a*/ 	.short	(.L_34 - .L_33)
.L_33:
        /*000c*/ 	.word	0x00000000
        /*0010*/ 	.short	0x0000
        /*0012*/ 	.short	0x0000
        /*0014*/ 	.byte	0x00, 0xf5, 0x21, 0x00


	//----- nvinfo : EIATTR_SPARSE_MMA_MASK
	.align		4
.L_34:
        /*0018*/ 	.byte	0x03, 0x50
        /*001a*/ 	.short	0x0000


	//----- nvinfo : EIATTR_MAXREG_COUNT
	.align		4
        /*001c*/ 	.byte	0x03, 0x1b
        /*001e*/ 	.short	0x00ff


	//----- nvinfo : EIATTR_NUM_BARRIERS
	.align		4
        /*0020*/ 	.byte	0x02, 0x4c
        /*0022*/ 	.byte	0x01
	.zero		1


	//----- nvinfo : EIATTR_EXTERNS
	.align		4
        /*0024*/ 	.byte	0x04, 0x0f
        /*0026*/ 	.short	(.L_36 - .L_35)


	//   ....[0]....
	.align		4
.L_35:
        /*0028*/ 	.word	index@(vprintf)


	//----- nvinfo : EIATTR_MERCURY_ISA_VERSION
	.align		4
.L_36:
        /*002c*/ 	.byte	0x03, 0x5f
        /*002e*/ 	.short	0x0101


	//----- nvinfo : EIATTR_VRC_CTA_INIT_COUNT
	.align		4
        /*0030*/ 	.byte	0x02, 0x4a
	.zero		1
	.zero		1


	//----- nvinfo : EIATTR_SYSCALL_OFFSETS
	.align		4
        /*0034*/ 	.byte	0x04, 0x46
        /*0036*/ 	.short	(.L_38 - .L_37)


	//   ....[0]....
.L_37:
        /*0038*/ 	.word	0x00000240


	//----- nvinfo : EIATTR_EXIT_INSTR_OFFSETS
	.align		4
.L_38:
        /*003c*/ 	.byte	0x04, 0x1c
        /*003e*/ 	.short	(.L_40 - .L_39)


	//   ....[0]....
.L_39:
        /*0040*/ 	.word	0x00000250


	//----- nvinfo : EIATTR_CBANK_PARAM_SIZE
	.align		4
.L_40:
        /*0044*/ 	.byte	0x03, 0x19
        /*0046*/ 	.short	0x0008


	//----- nvinfo : EIATTR_PARAM_CBANK
	.align		4
        /*0048*/ 	.byte	0x04, 0x0a
        /*004a*/ 	.short	(.L_42 - .L_41)
	.align		4
.L_41:
        /*004c*/ 	.word	index@(.nv.constant0._Z6smem_5Pj)
        /*0050*/ 	.short	0x0380
        /*0052*/ 	.short	0x0008


	//----- nvinfo : EIATTR_SW_WAR
	.align		4
.L_42:
        /*0054*/ 	.byte	0x04, 0x36
        /*0056*/ 	.short	(.L_44 - .L_43)
.L_43:
        /*0058*/ 	.word	0x00000008
.L_44:


//--------------------- .nv.info._Z6smem_4Pj      --------------------------
	.section	.nv.info._Z6smem_4Pj,"",@"SHT_CUDA_INFO"
	.sectionflags	@""
	.align	4


	//----- nvinfo : EIATTR_CUDA_API_VERSION
	.align		4
        /*0000*/ 	.byte	0x04, 0x37
        /*0002*/ 	.short	(.L_46 - .L_45)
.L_45:
        /*0004*/ 	.word	0x00000082


	//----- nvinfo : EIATTR_KPARAM_INFO
	.align		4
.L_46:
        /*0008*/ 	.byte	0x04, 0x17
        /*000a*/ 	.short	(.L_48 - .L_47)
.L_47:
        /*000c*/ 	.word	0x00000000
        /*0010*/ 	.short	0x0000
        /*0012*/ 	.short	0x0000
        /*0014*/ 	.byte	0x00, 0xf5, 0x21, 0x00


	//----- nvinfo : EIATTR_SPARSE_MMA_MASK
	.align		4
.L_48:
        /*0018*/ 	.byte	0x03, 0x50
        /*001a*/ 	.short	0x0000


	//----- nvinfo : EIATTR_MAXREG_COUNT
	.align		4
        /*001c*/ 	.byte	0x03, 0x1b
        /*001e*/ 	.short	0x00ff


	//----- nvinfo : EIATTR_NUM_BARRIERS
	.align		4
        /*0020*/ 	.byte	0x02, 0x4c
        /*0022*/ 	.byte	0x01
	.zero		1


	//----- nvinfo : EIATTR_MERCURY_ISA_VERSION
	.align		4
        /*0024*/ 	.byte	0x03, 0x5f
        /*0026*/ 	.short	0x0101


	//----- nvinfo : EIATTR_VRC_CTA_INIT_COUNT
	.align		4
        /*0028*/ 	.byte	0x02, 0x4a
	.zero		1
	.zero		1


	//----- nvinfo : EIATTR_EXIT_INSTR_OFFSETS
	.align		4
        /*002c*/ 	.byte	0x04, 0x1c
        /*002e*/ 	.short	(.L_50 - .L_49)


	//   ....[0]....
.L_49:
        /*0030*/ 	.word	0x00000190


	//----- nvinfo : EIATTR_CBANK_PARAM_SIZE
	.align		4
.L_50:
        /*0034*/ 	.byte	0x03, 0x19
        /*0036*/ 	.short	0x0008


	//----- nvinfo : EIATTR_PARAM_CBANK
	.align		4
        /*0038*/ 	.byte	0x04, 0x0a
        /*003a*/ 	.short	(.L_52 - .L_51)
	.align		4
.L_51:
        /*003c*/ 	.word	index@(.nv.constant0._Z6smem_4Pj)
        /*0040*/ 	.short	0x0380
        /*0042*/ 	.short	0x0008


	//----- nvinfo : EIATTR_SW_WAR
	.align		4
.L_52:
        /*0044*/ 	.byte	0x04, 0x36
        /*0046*/ 	.short	(.L_54 - .L_53)
.L_53:
        /*0048*/ 	.word	0x00000008
.L_54:


//--------------------- .nv.info._Z6smem_3Pj      --------------------------
	.section	.nv.info._Z6smem_3Pj,"",@"SHT_CUDA_INFO"
	.sectionflags	@""
	.align	4


	//----- nvinfo : EIATTR_CUDA_API_VERSION
	.align		4
        /*0000*/ 	.byte	0x04, 0x37
        /*0002*/ 	.short	(.L_56 - .L_55)
.L_55:
        /*0004*/ 	.word	0x00000082


	//----- nvinfo : EIATTR_KPARAM_INFO
	.align		4
.L_56:
        /*0008*/ 	.byte	0x04, 0x17
        /*000a*/ 	.short	(.L_58 - .L_57)
.L_57:
        /*000c*/ 	.word	0x00000000
        /*0010*/ 	.short	0x0000
        /*0012*/ 	.short	0x0000
        /*0014*/ 	.byte	0x00, 0xf5, 0x21, 0x00


	//----- nvinfo : EIATTR_SPARSE_MMA_MASK
	.align		4
.L_58:
        /*0018*/ 	.byte	0x03, 0x50
        /*001a*/ 	.short	0x0000


	//----- nvinfo : EIATTR_MAXREG_COUNT
	.align		4
        /*001c*/ 	.byte	0x03, 0x1b
        /*001e*/ 	.short	0x00ff


	//----- nvinfo : EIATTR_NUM_BARRIERS
	.align		4
        /*0020*/ 	.byte	0x02, 0x4c
        /*0022*/ 	.byte	0x01
	.zero		1


	//----- nvinfo : EIATTR_MERCURY_ISA_VERSION
	.align		4
        /*0024*/ 	.byte	0x03, 0x5f
        /*0026*/ 	.short	0x0101


	//----- nvinfo : EIATTR_VRC_CTA_INIT_COUNT
	.align		4
        /*0028*/ 	.byte	0x02, 0x4a
	.zero		1
	.zero		1


	//----- nvinfo : EIATTR_EXIT_INSTR_OFFSETS
	.align		4
        /*002c*/ 	.byte	0x04, 0x1c
        /*002e*/ 	.short	(.L_60 - .L_59)


	//   ....[0]....
.L_59:
        /*0030*/ 	.word	0x00000150


	//----- nvinfo : EIATTR_CBANK_PARAM_SIZE
	.align		4
.L_60:
        /*0034*/ 	.byte	0x03, 0x19
        /*0036*/ 	.short	0x0008


	//----- nvinfo : EIATTR_PARAM_CBANK
	.align		4
        /*0038*/ 	.byte	0x04, 0x0a
        /*003a*/ 	.short	(.L_62 - .L_61)
	.align		4
.L_61:
        /*003c*/ 	.word	index@(.nv.constant0._Z6smem_3Pj)
        /*0040*/ 	.short	0x0380
        /*0042*/ 	.short	0x0008


	//----- nvinfo : EIATTR_SW_WAR
	.align		4
.L_62:
        /*0044*/ 	.byte	0x04, 0x36
        /*0046*/ 	.short	(.L_64 - .L_63)
.L_63:
        /*0048*/ 	.word	0x00000008
.L_64:


//--------------------- .nv.info._Z6smem_2Pj      --------------------------
	.section	.nv.info._Z6smem_2Pj,"",@"SHT_CUDA_INFO"
	.sectionflags	@""
	.align	4


	//----- nvinfo : EIATTR_CUDA_API_VERSION
	.align		4
        /*0000*/ 	.byte	0x04, 0x37
        /*0002*/ 	.short	(.L_66 - .L_65)
.L_65:
        /*0004*/ 	.word	0x00000082


	//----- nvinfo : EIATTR_KPARAM_INFO
	.align		4
.L_66:
        /*0008*/ 	.byte	0x04, 0x17
        /*000a*/ 	.short	(.L_68 - .L_67)
.L_67:
        /*000c*/ 	.word	0x00000000
        /*0010*/ 	.short	0x0000
        /*0012*/ 	.short	0x0000
        /*0014*/ 	.byte	0x00, 0xf5, 0x21, 0x00


	//----- nvinfo : EIATTR_SPARSE_MMA_MASK
	.align		4
.L_68:
        /*0018*/ 	.byte	0x03, 0x50
        /*001a*/ 	.short	0x0000


	//----- nvinfo : EIATTR_MAXREG_COUNT
	.align		4
        /*001c*/ 	.byte	0x03, 0x1b
        /*001e*/ 	.short	0x00ff


	//----- nvinfo : EIATTR_NUM_BARRIERS
	.align		4
        /*0020*/ 	.byte	0x02, 0x4c
        /*0022*/ 	.byte	0x01
	.zero		1


	//----- nvinfo : EIATTR_MERCURY_ISA_VERSION
	.align		4
        /*0024*/ 	.byte	0x03, 0x5f
        /*0026*/ 	.short	0x0101


	//----- nvinfo : EIATTR_VRC_CTA_INIT_COUNT
	.align		4
        /*0028*/ 	.byte	0x02, 0x4a
	.zero		1
	.zero		1


	//----- nvinfo : EIATTR_EXIT_INSTR_OFFSETS
	.align		4
        /*002c*/ 	.byte	0x04, 0x1c
        /*002e*/ 	.short	(.L_70 - .L_69)


	//   ....[0]....
.L_69:
        /*0030*/ 	.word	0x00000100


	//   ....[1]....
        /*0034*/ 	.word	0x00000160


	//----- nvinfo : EIATTR_CRS_STACK_SIZE
	.align		4
.L_70:
        /*0038*/ 	.byte	0x04, 0x1e
        /*003a*/ 	.short	(.L_72 - .L_71)
.L_71:
        /*003c*/ 	.word	0x00000000


	//----- nvinfo : EIATTR_CBANK_PARAM_SIZE
	.align		4
.L_72:
        /*0040*/ 	.byte	0x03, 0x19
        /*0042*/ 	.short	0x0008


	//----- nvinfo : EIATTR_PARAM_CBANK
	.align		4
        /*0044*/ 	.byte	0x04, 0x0a
        /*0046*/ 	.short	(.L_74 - .L_73)
	.align		4
.L_73:
        /*0048*/ 	.word	index@(.nv.constant0._Z6smem_2Pj)
        /*004c*/ 	.short	0x0380
        /*004e*/ 	.short	0x0008


	//----- nvinfo : EIATTR_SW_WAR
	.align		4
.L_74:
        /*0050*/ 	.byte	0x04, 0x36
        /*0052*/ 	.short	(.L_76 - .L_75)
.L_75:
        /*0054*/ 	.word	0x00000008
.L_76:


//--------------------- .nv.info._Z6smem_1Pj      --------------------------
	.section	.nv.info._Z6smem_1Pj,"",@"SHT_CUDA_INFO"
	.sectionflags	@""
	.align	4


	//----- nvinfo : EIATTR_CUDA_API_VERSION
	.align		4
        /*0000*/ 	.byte	0x04, 0x37
        /*0002*/ 	.short	(.L_78 - .L_77)
.L_77:
        /*0004*/ 	.word	0x00000082


	//----- nvinfo : EIATTR_KPARAM_INFO
	.align		4
.L_78:
        /*0008*/ 	.byte	0x04, 0x17
        /*000a*/ 	.short	(.L_80 - .L_79)
.L_79:
        /*000c*/ 	.word	0x00000000
        /*0010*/ 	.short	0x0000
        /*0012*/ 	.short	0x0000
        /*0014*/ 	.byte	0x00, 0xf5, 0x21, 0x00


	//----- nvinfo : EIATTR_SPARSE_MMA_MASK
	.align		4
.L_80:
        /*0018*/ 	.byte	0x03, 0x50
        /*001a*/ 	.short	0x0000


	//----- nvinfo : EIATTR_MAXREG_COUNT
	.align		4
        /*001c*/ 	.byte	0x03, 0x1b
        /*001e*/ 	.short	0x00ff


	//----- nvinfo : EIATTR_NUM_BARRIERS
	.align		4
        /*0020*/ 	.byte	0x02, 0x4c
        /*0022*/ 	.byte	0x01
	.zero		1


	//----- nvinfo : EIATTR_MERCURY_ISA_VERSION
	.align		4
        /*0024*/ 	.byte	0x03, 0x5f
        /*0026*/ 	.short	0x0101


	//----- nvinfo : EIATTR_VRC_CTA_INIT_COUNT
	.align		4
        /*0028*/ 	.byte	0x02, 0x4a
	.zero		1
	.zero		1


	//----- nvinfo : EIATTR_EXIT_INSTR_OFFSETS
	.align		4
        /*002c*/ 	.byte	0x04, 0x1c
        /*002e*/ 	.short	(.L_82 - .L_81)


	//   ....[0]....
.L_81:
        /*0030*/ 	.word	0x000000d0


	//   ....[1]....
        /*0034*/ 	.word	0x00000130


	//----- nvinfo : EIATTR_CBANK_PARAM_SIZE
	.align		4
.L_82:
        /*0038*/ 	.byte	0x03, 0x19
        /*003a*/ 	.short	0x0008


	//----- nvinfo : EIATTR_PARAM_CBANK
	.align		4
        /*003c*/ 	.byte	0x04, 0x0a
        /*003e*/ 	.short	(.L_84 - .L_83)
	.align		4
.L_83:
        /*0040*/ 	.word	index@(.nv.constant0._Z6smem_1Pj)
        /*0044*/ 	.short	0x0380
        /*0046*/ 	.short	0x0008


	//----- nvinfo : EIATTR_SW_WAR
	.align		4
.L_84:
        /*0048*/ 	.byte	0x04, 0x36
        /*004a*/ 	.short	(.L_86 - .L_85)
.L_85:
        /*004c*/ 	.word	0x00000008
.L_86:


//--------------------- .nv.callgraph             --------------------------
	.section	.nv.callgraph,"",@"SHT_CUDA_CALLGRAPH"
	.align	4
	.sectionentsize	8
	.align		4
        /*0000*/ 	.word	0x00000000
	.align		4
        /*0004*/ 	.word	0xffffffff
	.align		4
        /*0008*/ 	.word	index@(_Z6smem_5Pj)
	.align		4
        /*000c*/ 	.word	index@(vprintf)
	.align		4
        /*0010*/ 	.word	0x00000000
	.align		4
        /*0014*/ 	.word	0xfffffffe
	.align		4
        /*0018*/ 	.word	0x00000000
	.align		4
        /*001c*/ 	.word	0xfffffffd
	.align		4
        /*0020*/ 	.word	0x00000000
	.align		4
        /*0024*/ 	.word	0xfffffffc


//--------------------- .nv.constant4             --------------------------
	.section	.nv.constant4,"a",@progbits
	.align	8
	.align		8
.nv.constant4:
        /*0000*/ 	.dword	vprintf
	.align		8
        /*0008*/ 	.dword	$str


//--------------------- .text._Z6smem_5Pj         --------------------------
	.section	.text._Z6smem_5Pj,"ax",@progbits
	.align	128
        .global         _Z6smem_5Pj
        .type           _Z6smem_5Pj,@function
        .size           _Z6smem_5Pj,(.L_x_8 - _Z6smem_5Pj)
        .other          _Z6smem_5Pj,@"STO_CUDA_ENTRY STV_DEFAULT"
_Z6smem_5Pj:
.text._Z6smem_5Pj:
[----:B------:R-:W0:Y:S01]  /*0000*/  LDC R1, c[0x0][0x37c] ;  /* 0x0000df00ff017b82 */ /* 0x000e220000000800 */
[----:B------:R-:W1:Y:S07]  /*0010*/  S2R R14, SR_TID.X ;  /* 0x00000000000e7919 */ /* 0x000e6e0000002100 */
[----:B------:R-:W2:Y:S01]  /*0020*/  S2UR UR5, SR_CgaCtaId ;  /* 0x00000000000579c3 */ /* 0x000ea20000008800 */
[----:B------:R-:W-:Y:S01]  /*0030*/  UMOV UR4, 0x400 ;  /* 0x0000040000047882 */ /* 0x000fe20000000000 */
[----:B0-----:R-:W-:Y:S01]  /*0040*/  VIADD R1, R1, 0xfffffff8 ;  /* 0xfffffff801017836 */ /* 0x001fe20000000000 */
[----:B------:R-:W0:Y:S01]  /*0050*/  LDCU UR6, c[0x0][0x2f8] ;  /* 0x00005f00ff0677ac */ /* 0x000e220008000800 */
[----:B------:R-:W3:Y:S03]  /*0060*/  LDCU.64 UR8, c[0x4][0x8] ;  /* 0x01000100ff0877ac */ /* 0x000ee60008000a00 */
[----:B0-----:R-:W-:Y:S01]  /*0070*/  IADD3 R6, P0, PT, R1, UR6, RZ ;  /* 0x0000000601067c10 */ /* 0x001fe2000ff1e0ff */
[----:B--2---:R-:W-:Y:S01]  /*0080*/  ULEA UR4, UR5, UR4, 0x18 ;  /* 0x0000000405047291 */ /* 0x004fe2000f8ec0ff */
[----:B---3--:R-:W-:-:S05]  /*0090*/  IMAD.U32 R4, RZ, RZ, UR8 ;  /* 0x00000008ff047e24 */ /* 0x008fca000f8e00ff */
[C---:B-1----:R-:W-:Y:S01]  /*00a0*/  LEA R5, R14.reuse, UR4, 0x2 ;  /* 0x000000040e057c11 */ /* 0x042fe2000f8e10ff */
[----:B------:R-:W-:Y:S01]  /*00b0*/  IMAD.SHL.U32 R2, R14, 0x2, RZ ;  /* 0x000000020e027824 */ /* 0x000fe200078e00ff */
[--C-:B------:R-:W-:Y:S02]  /*00c0*/  SHF.R.U32.HI R0, RZ, 0x2, R14.reuse ;  /* 0x00000002ff007819 */ /* 0x100fe4000001160e */
[----:B------:R-:W-:Y:S01]  /*00d0*/  SHF.R.U32.HI R3, RZ, 0x3, R14 ;  /* 0x00000003ff037819 */ /* 0x000fe2000001160e */
[----:B------:R-:W-:Y:S01]  /*00e0*/  STS [R5], R14 ;  /* 0x0000000e05007388 */ /* 0x000fe20000000800 */
[----:B------:R-:W-:Y:S02]  /*00f0*/  LOP3.LUT R0, R0, 0xfc, RZ, 0xc0, !PT ;  /* 0x000000fc00007812 */ /* 0x000fe400078ec0ff */
[----:B------:R-:W-:Y:S01]  /*0100*/  LOP3.LUT R15, R2, 0x8, RZ, 0xc0, !PT ;  /* 0x00000008020f7812 */ /* 0x000fe200078ec0ff */
[----:B------:R-:W-:Y:S01]  /*0110*/  STS [R5+0x80], R14 ;  /* 0x0000800e05007388 */ /* 0x000fe20000000800 */
[----:B------:R-:W-:-:S02]  /*0120*/  LOP3.LUT R0, R0, 0x1, R3, 0xf8, !PT ;  /* 0x0000000100007812 */ /* 0x000fc400078ef803 */
[----:B------:R-:W0:Y:S01]  /*0130*/  LDC.64 R2, c[0x0][0x380] ;  /* 0x0000e000ff027b82 */ /* 0x000e220000000a00 */
[----:B------:R-:W-:Y:S02]  /*0140*/  STS [R5+0x100], R14 ;  /* 0x0001000e05007388 */ /* 0x000fe40000000800 */
[----:B------:R-:W-:Y:S01]  /*0150*/  IMAD.IADD R15, R0, 0x1, R15 ;  /* 0x00000001000f7824 */ /* 0x000fe200078e020f */
[----:B------:R-:W-:Y:S01]  /*0160*/  MOV R0, 0x0 ;  /* 0x0000000000007802 */ /* 0x000fe20000000f00 */
[----:B------:R1:W-:Y:S03]  /*0170*/  STS [R5+0x180], R14 ;  /* 0x0001800e05007388 */ /* 0x0003e60000000800 */
[----:B------:R-:W-:Y:S01]  /*0180*/  LEA R8, R15, UR4, 0x4 ;  /* 0x000000040f087c11 */ /* 0x000fe2000f8e20ff */
[----:B------:R-:W-:Y:S06]  /*0190*/  BAR.SYNC.DEFER_BLOCKING 0x0 ;  /* 0x0000000000007b1d */ /* 0x000fec0000010000 */
[----:B------:R-:W2:Y:S02]  /*01a0*/  LDCU.64 UR4, c[0x0][0x358] ;  /* 0x00006b00ff0477ac */ /* 0x000ea40008000a00 */
[----:B------:R3:W4:Y:S01]  /*01b0*/  LDC.64 R12, c[0x4][R0] ;  /* 0x01000000000c7b82 */ /* 0x0007220000000a00 */
[----:B------:R-:W-:Y:S01]  /*01c0*/  STL.64 [R1], R14 ;  /* 0x0000000e01007387 */ /* 0x000fe20000100a00 */
[----:B-1----:R-:W-:-:S02]  /*01d0*/  IMAD.U32 R5, RZ, RZ, UR9 ;  /* 0x00000009ff057e24 */ /* 0x002fc4000f8e00ff */
[----:B0-----:R-:W-:Y:S01]  /*01e0*/  IMAD.WIDE.U32 R2, R14, 0x10, R2 ;  /* 0x000000100e027825 */ /* 0x001fe200078e0002 */
[----:B------:R-:W2:Y:S04]  /*01f0*/  LDS.128 R8, [R8] ;  /* 0x0000000008087984 */ /* 0x000ea80000000c00 */
[----:B--2---:R3:W-:Y:S01]  /*0200*/  STG.E.128 desc[UR4][R2.64], R8 ;  /* 0x0000000802007986 */ /* 0x0047e2000c101d04 */
[----:B------:R-:W0:Y:S02]  /*0210*/  LDCU UR4, c[0x0][0x2fc] ;  /* 0x00005f80ff0477ac */ /* 0x000e240008000800 */
[----:B0--34-:R-:W-:-:S07]  /*0220*/  IMAD.X R7, RZ, RZ, UR4, P0 ;  /* 0x00000004ff077e24 */ /* 0x019fce00080e06ff */
[----:B------:R-:W-:-:S07]  /*0230*/  LEPC R20, `(.L_x_0) ;  /* 0x000000001014794e */ /* 0x000fce0000000000 */
[----:B------:R-:W-:Y:S05]  /*0240*/  CALL.ABS.NOINC R12 ;  /* 0x000000000c007343 */ /* 0x000fea0003c00000 */
.L_x_0:
[----:B------:R-:W-:Y:S05]  /*0250*/  EXIT ;  /* 0x000000000000794d */ /* 0x000fea0003800000 */
.L_x_1:
[----:B------:R-:W-:-:S00]  /*0260*/  BRA `(.L_x_1) ;  /* 0xfffffffc00fc7947 */ /* 0x000fc0000383ffff */
[----:B------:R-:W-:-:S00]  /*0270*/  NOP ;  /* 0x0000000000007918 */ /* 0x000fc00000000000 */
        /* <DEDUP_REMOVED lines=8> */
.L_x_8:


//--------------------- .text._Z6smem_4Pj         --------------------------
	.section	.text._Z6smem_4Pj,"ax",@progbits
	.align	128
        .global         _Z6smem_4Pj
        .type           _Z6smem_4Pj,@function
        .size           _Z6smem_4Pj,(.L_x_9 - _Z6smem_4Pj)
        .other          _Z6smem_4Pj,@"STO_CUDA_ENTRY STV_DEFAULT"
_Z6smem_4Pj:
.text._Z6smem_4Pj:
[----:B------:R-:W-:Y:S01]  /*0000*/  LDC R1, c[0x0][0x37c] ;  /* 0x0000df00ff017b82 */ /* 0x000fe20000000800 */
[----:B------:R-:W0:Y:S07]  /*0010*/  S2R R9, SR_TID.X ;  /* 0x0000000000097919 */ /* 0x000e2e0000002100 */
[----:B------:R-:W1:Y:S01]  /*0020*/  S2UR UR5, SR_CgaCtaId ;  /* 0x00000000000579c3 */ /* 0x000e620000008800 */
[----:B------:R-:W-:Y:S01]  /*0030*/  IMAD.MOV.U32 R2, RZ, RZ, 0x2 ;  /* 0x00000002ff027424 */ /* 0x000fe200078e00ff */
[----:B------:R-:W-:-:S02]  /*0040*/  UMOV UR4, 0x400 ;  /* 0x0000040000047882 */ /* 0x000fc40000000000 */
[----:B-1----:R-:W-:Y:S01]  /*0050*/  ULEA UR4, UR5, UR4, 0x18 ;  /* 0x0000000405047291 */ /* 0x002fe2000f8ec0ff */
[----:B0-----:R-:W-:Y:S02]  /*0060*/  ISETP.GE.U32.AND P0, PT, R9, 0x10, PT ;  /* 0x000000100900780c */ /* 0x001fe40003f06070 */
[--C-:B------:R-:W-:Y:S02]  /*0070*/  SHF.R.U32.HI R3, RZ, 0x2, R9.reuse ;  /* 0x00000002ff037819 */ /* 0x100fe40000011609 */
[----:B------:R-:W-:Y:S02]  /*0080*/  SEL R2, R2, 0xfe, !P0 ;  /* 0x000000fe02027807 */ /* 0x000fe40004000000 */
[----:B------:R-:W-:Y:S02]  /*0090*/  SEL R0, RZ, 0x1, P0 ;  /* 0x00000001ff007807 */ /* 0x000fe40000000000 */
[----:B------:R-:W-:Y:S02]  /*00a0*/  LOP3.LUT R3, R2, R3, RZ, 0xc0, !PT ;  /* 0x0000000302037212 */ /* 0x000fe400078ec0ff */
[----:B------:R-:W-:-:S02]  /*00b0*/  SHF.R.U32.HI R2, RZ, R0, R9 ;  /* 0x00000000ff027219 */ /* 0x000fc40000011609 */
[----:B------:R-:W-:Y:S02]  /*00c0*/  LEA R0, R9, UR4, 0x2 ;  /* 0x0000000409007c11 */ /* 0x000fe4000f8e10ff */
[----:B------:R-:W-:-:S03]  /*00d0*/  LOP3.LUT R2, R3, 0x1, R2, 0xf8, !PT ;  /* 0x0000000103027812 */ /* 0x000fc600078ef802 */
[----:B------:R-:W-:Y:S01]  /*00e0*/  STS [R0], R9 ;  /* 0x0000000900007388 */ /* 0x000fe20000000800 */
[----:B------:R-:W-:Y:S01]  /*00f0*/  LEA R4, R2, UR4, 0x4 ;  /* 0x0000000402047c11 */ /* 0x000fe2000f8e20ff */
[----:B------:R-:W0:Y:S01]  /*0100*/  LDCU.64 UR4, c[0x0][0x358] ;  /* 0x00006b00ff0477ac */ /* 0x000e220008000a00 */
[----:B------:R-:W1:Y:S01]  /*0110*/  LDC.64 R2, c[0x0][0x380] ;  /* 0x0000e000ff027b82 */ /* 0x000e620000000a00 */
[----:B------:R-:W-:Y:S04]  /*0120*/  STS [R0+0x80], R9 ;  /* 0x0000800900007388 */ /* 0x000fe80000000800 */
[----:B------:R-:W-:Y:S04]  /*0130*/  STS [R0+0x100], R9 ;  /* 0x0001000900007388 */ /* 0x000fe80000000800 */
[----:B------:R-:W-:Y:S01]  /*0140*/  STS [R0+0x180], R9 ;  /* 0x0001800900007388 */ /* 0x000fe20000000800 */
[----:B------:R-:W-:Y:S01]  /*0150*/  BAR.SYNC.DEFER_BLOCKING 0x0 ;  /* 0x0000000000007b1d */ /* 0x000fe20000010000 */
[----:B-1----:R-:W-:-:S05]  /*0160*/  IMAD.WIDE.U32 R2, R9, 0x10, R2 ;  /* 0x0000001009027825 */ /* 0x002fca00078e0002 */
[----:B------:R-:W0:Y:S04]  /*0170*/  LDS.128 R4, [R4] ;  /* 0x0000000004047984 */ /* 0x000e280000000c00 */
[----:B0-----:R-:W-:Y:S01]  /*0180*/  STG.E.128 desc[UR4][R2.64], R4 ;  /* 0x0000000402007986 */ /* 0x001fe2000c101d04 */
[----:B------:R-:W-:Y:S05]  /*0190*/  EXIT ;  /* 0x000000000000794d */ /* 0x000fea0003800000 */
.L_x_2:
        /* <DEDUP_REMOVED lines=14> */
.L_x_9:


//--------------------- .text._Z6smem_3Pj         --------------------------
	.section	.text._Z6smem_3Pj,"ax",@progbits
	.align	128
        .global         _Z6smem_3Pj
        .type           _Z6smem_3Pj,@function
        .size           _Z6smem_3Pj,(.L_x_10 - _Z6smem_3Pj)
        .other          _Z6smem_3Pj,@"STO_CUDA_ENTRY STV_DEFAULT"
_Z6smem_3Pj:
.text._Z6smem_3Pj:
[----:B------:R-:W-:Y:S01]  /*0000*/  LDC R1, c[0x0][0x37c] ;  /* 0x0000df00ff017b82 */ /* 0x000fe20000000800 */
[----:B------:R-:W0:Y:S07]  /*0010*/  S2R R9, SR_TID.X ;  /* 0x0000000000097919 */ /* 0x000e2e0000002100 */
[----:B------:R-:W1:Y:S01]  /*0020*/  S2UR UR5, SR_CgaCtaId ;  /* 0x00000000000579c3 */ /* 0x000e620000008800 */
[----:B------:R-:W-:Y:S02]  /*0030*/  UMOV UR4, 0x400 ;  /* 0x0000040000047882 */ /* 0x000fe40000000000 */
[----:B-1----:R-:W-:Y:S01]  /*0040*/  ULEA UR4, UR5, UR4, 0x18 ;  /* 0x0000000405047291 */ /* 0x002fe2000f8ec0ff */
[----:B0-----:R-:W-:-:S02]  /*0050*/  SHF.R.U32.HI R0, RZ, 0x2, R9 ;  /* 0x00000002ff007819 */ /* 0x001fc40000011609 */
[----:B------:R-:W-:Y:S02]  /*0060*/  SHF.R.U32.HI R3, RZ, 0x1, R9 ;  /* 0x00000001ff037819 */ /* 0x000fe40000011609 */
[----:B------:R-:W-:Y:S02]  /*0070*/  LOP3.LUT R2, R0, 0xfe, RZ, 0xc0, !PT ;  /* 0x000000fe00027812 */ /* 0x000fe400078ec0ff */
        /* <DEDUP_REMOVED lines=14> */
.L_x_3:
        /* <DEDUP_REMOVED lines=10> */
.L_x_10:


//--------------------- .text._Z6smem_2Pj         --------------------------
	.section	.text._Z6smem_2Pj,"ax",@progbits
	.align	128
        .global         _Z6smem_2Pj
        .type           _Z6smem_2Pj,@function
        .size           _Z6smem_2Pj,(.L_x_11 - _Z6smem_2Pj)
        .other          _Z6smem_2Pj,@"STO_CUDA_ENTRY STV_DEFAULT"
_Z6smem_2Pj:
.text._Z6smem_2Pj:
[----:B------:R-:W-:Y:S01]  /*0000*/  LDC R1, c[0x0][0x37c] ;  /* 0x0000df00ff017b82 */ /* 0x000fe20000000800 */
[----:B------:R-:W0:Y:S07]  /*0010*/  S2R R9, SR_TID.X ;  /* 0x0000000000097919 */ /* 0x000e2e0000002100 */
[----:B------:R-:W1:Y:S01]  /*0020*/  S2UR UR5, SR_CgaCtaId ;  /* 0x00000000000579c3 */ /* 0x000e620000008800 */
[----:B------:R-:W-:Y:S01]  /*0030*/  UMOV UR4, 0x400 ;  /* 0x0000040000047882 */ /* 0x000fe20000000000 */
[----:B------:R-:W2:Y:S01]  /*0040*/  LDCU.64 UR6, c[0x0][0x358] ;  /* 0x00006b00ff0677ac */ /* 0x000ea20008000a00 */
[----:B------:R-:W-:Y:S01]  /*0050*/  BSSY.RECONVERGENT B0, `(.L_x_4) ;  /* 0x000000c000007945 */ /* 0x000fe20003800200 */
[----:B-1----:R-:W-:Y:S01]  /*0060*/  ULEA UR4, UR5, UR4, 0x18 ;  /* 0x0000000405047291 */ /* 0x002fe2000f8ec0ff */
[----:B0-----:R-:W-:-:S05]  /*0070*/  ISETP.NE.AND P0, PT, R9, 0xf, PT ;  /* 0x0000000f0900780c */ /* 0x001fca0003f05270 */
[----:B------:R-:W-:-:S05]  /*0080*/  LEA R0, R9, UR4, 0x2 ;  /* 0x0000000409007c11 */ /* 0x000fca000f8e10ff */
[----:B------:R0:W-:Y:S04]  /*0090*/  STS [R0], R9 ;  /* 0x0000000900007388 */ /* 0x0001e80000000800 */
[----:B------:R0:W-:Y:S04]  /*00a0*/  STS [R0+0x80], R9 ;  /* 0x0000800900007388 */ /* 0x0001e80000000800 */
[----:B------:R0:W-:Y:S04]  /*00b0*/  STS [R0+0x100], R9 ;  /* 0x0001000900007388 */ /* 0x0001e80000000800 */
[----:B------:R0:W-:Y:S01]  /*00c0*/  STS [R0+0x180], R9 ;  /* 0x0001800900007388 */ /* 0x0001e20000000800 */
[----:B------:R-:W-:Y:S06]  /*00d0*/  BAR.SYNC.DEFER_BLOCKING 0x0 ;  /* 0x0000000000007b1d */ /* 0x000fec0000010000 */
[----:B--2---:R-:W-:Y:S05]  /*00e0*/  @!P0 BRA `(.L_x_5) ;  /* 0x0000000000088947 */ /* 0x004fea0003800000 */
[----:B------:R-:W-:-:S13]  /*00f0*/  ISETP.NE.AND P0, PT, R9, RZ, PT ;  /* 0x000000ff0900720c */ /* 0x000fda0003f05270 */
[----:B------:R-:W-:Y:S05]  /*0100*/  @P0 EXIT ;  /* 0x000000000000094d */ /* 0x000fea0003800000 */
.L_x_5:
[----:B------:R-:W-:Y:S05]  /*0110*/  BSYNC.RECONVERGENT B0 ;  /* 0x0000000000007941 */ /* 0x000fea0003800200 */
.L_x_4:
[----:B------:R-:W1:Y:S01]  /*0120*/  LDS.128 R4, [UR4+0x40] ;  /* 0x00004004ff047984 */ /* 0x000e620008000c00 */
[----:B------:R-:W2:Y:S02]  /*0130*/  LDC.64 R2, c[0x0][0x380] ;  /* 0x0000e000ff027b82 */ /* 0x000ea40000000a00 */
[----:B--2---:R-:W-:-:S05]  /*0140*/  IMAD.WIDE.U32 R2, R9, 0x10, R2 ;  /* 0x0000001009027825 */ /* 0x004fca00078e0002 */
[----:B-1----:R-:W-:Y:S01]  /*0150*/  STG.E.128 desc[UR6][R2.64], R4 ;  /* 0x0000000402007986 */ /* 0x002fe2000c101d06 */
[----:B------:R-:W-:Y:S05]  /*0160*/  EXIT ;  /* 0x000000000000794d */ /* 0x000fea0003800000 */
.L_x_6:
        /* <DEDUP_REMOVED lines=9> */
.L_x_11:


//--------------------- .text._Z6smem_1Pj         --------------------------
	.section	.text._Z6smem_1Pj,"ax",@progbits
	.align	128
        .global         _Z6smem_1Pj
        .type           _Z6smem_1Pj,@function
        .size           _Z6smem_1Pj,(.L_x_12 - _Z6smem_1Pj)
        .other          _Z6smem_1Pj,@"STO_CUDA_ENTRY STV_DEFAULT"
_Z6smem_1Pj:
.text._Z6smem_1Pj:
[----:B------:R-:W-:Y:S01]  /*0000*/  LDC R1, c[0x0][0x37c] ;  /* 0x0000df00ff017b82 */ /* 0x000fe20000000800 */
[----:B------:R-:W0:Y:S07]  /*0010*/  S2R R9, SR_TID.X ;  /* 0x0000000000097919 */ /* 0x000e2e0000002100 */
[----:B------:R-:W1:Y:S01]  /*0020*/  S2UR UR5, SR_CgaCtaId ;  /* 0x00000000000579c3 */ /* 0x000e620000008800 */
[----:B------:R-:W-:Y:S02]  /*0030*/  UMOV UR4, 0x400 ;  /* 0x0000040000047882 */ /* 0x000fe40000000000 */
[----:B-1----:R-:W-:-:S06]  /*0040*/  ULEA UR4, UR5, UR4, 0x18 ;  /* 0x0000000405047291 */ /* 0x002fcc000f8ec0ff */
[C---:B0-----:R-:W-:Y:S02]  /*0050*/  LEA R0, R9.reuse, UR4, 0x2 ;  /* 0x0000000409007c11 */ /* 0x041fe4000f8e10ff */
[----:B------:R-:W-:-:S03]  /*0060*/  IADD3 R2, PT, PT, R9, -0xf, RZ ;  /* 0xfffffff109027810 */ /* 0x000fc60007ffe0ff */
[----:B------:R0:W-:Y:S01]  /*0070*/  STS [R0], R9 ;  /* 0x0000000900007388 */ /* 0x0001e20000000800 */
[----:B------:R-:W-:-:S03]  /*0080*/  ISETP.GT.U32.AND P0, PT, R2, 0x1, PT ;  /* 0x000000010200780c */ /* 0x000fc60003f04070 */
[----:B------:R0:W-:Y:S04]  /*0090*/  STS [R0+0x80], R9 ;  /* 0x0000800900007388 */ /* 0x0001e80000000800 */
[----:B------:R0:W-:Y:S04]  /*00a0*/  STS [R0+0x100], R9 ;  /* 0x0001000900007388 */ /* 0x0001e80000000800 */
[----:B------:R0:W-:Y:S01]  /*00b0*/  STS [R0+0x180], R9 ;  /* 0x0001800900007388 */ /* 0x0001e20000000800 */
[----:B------:R-:W-:Y:S06]  /*00c0*/  BAR.SYNC.DEFER_BLOCKING 0x0 ;  /* 0x0000000000007b1d */ /* 0x000fec0000010000 */
[----:B------:R-:W-:Y:S05]  /*00d0*/  @P0 EXIT ;  /* 0x000000000000094d */ /* 0x000fea0003800000 */
[----:B------:R-:W1:Y:S01]  /*00e0*/  LDS.128 R4, [UR4+0x40] ;  /* 0x00004004ff047984 */ /* 0x000e620008000c00 */
[----:B------:R-:W2:Y:S01]  /*00f0*/  LDC.64 R2, c[0x0][0x380] ;  /* 0x0000e000ff027b82 */ /* 0x000ea20000000a00 */
[----:B------:R-:W1:Y:S01]  /*0100*/  LDCU.64 UR6, c[0x0][0x358] ;  /* 0x00006b00ff0677ac */ /* 0x000e620008000a00 */
[----:B--2---:R-:W-:-:S05]  /*0110*/  IMAD.WIDE.U32 R2, R9, 0x10, R2 ;  /* 0x0000001009027825 */ /* 0x004fca00078e0002 */
[----:B-1----:R-:W-:Y:S01]  /*0120*/  STG.E.128 desc[UR6][R2.64], R4 ;  /* 0x0000000402007986 */ /* 0x002fe2000c101d06 */
[----:B------:R-:W-:Y:S05]  /*0130*/  EXIT ;  /* 0x000000000000794d */ /* 0x000fea0003800000 */
.L_x_7:
        /* <DEDUP_REMOVED lines=12> */
.L_x_12:


//--------------------- .nv.global.init           --------------------------
	.section	.nv.global.init,"aw",@progbits
.nv.global.init:
	.type		$str,@object
	.size		$str,(.L_0 - $str)
$str:
        /*0000*/ 	.byte	0x74, 0x69, 0x64, 0x3a, 0x20, 0x25, 0x64, 0x2c, 0x20, 0x61, 0x64, 0x64, 0x72, 0x3a, 0x20, 0x25
        /*0010*/ 	.byte	0x64, 0x0a, 0x00
.L_0:


//--------------------- .nv.shared._Z6smem_5Pj    --------------------------
	.section	.nv.shared._Z6smem_5Pj,"aw",@nobits
	.sectionflags	@""
	.align	4
.nv.shared._Z6smem_5Pj:
	.zero		1536


//--------------------- .nv.shared.reserved.0     --------------------------
	.section	.nv.shared.reserved.0,"aw",@nobits
	.weak		__nv_reservedSMEM_offset_0_alias
	.size		__nv_reservedSMEM_offset_0_alias, 0, 64
	.other		__nv_reservedSMEM_offset_0_alias,@"STO_CUDA_RESERVED_SHARED STV_DEFAULT"
__nv_reservedSMEM_offset_0_alias:
	.zero		0
	.zero		64


//--------------------- .nv.shared._Z6smem_4Pj    --------------------------
	.section	.nv.shared._Z6smem_4Pj,"aw",@nobits
	.sectionflags	@""
	.align	4
.nv.shared._Z6smem_4Pj:
	.zero		1536


//--------------------- .nv.shared._Z6smem_3Pj    --------------------------
	.section	.nv.shared._Z6smem_3Pj,"aw",@nobits
	.sectionflags	@""
	.align	4
.nv.shared._Z6smem_3Pj:
	.zero		1536


//--------------------- .nv.shared._Z6smem_2Pj    --------------------------
	.section	.nv.shared._Z6smem_2Pj,"aw",@nobits
	.sectionflags	@""
	.align	4
.nv.shared._Z6smem_2Pj:
	.zero		1536


//--------------------- .nv.shared._Z6smem_1Pj    --------------------------
	.section	.nv.shared._Z6smem_1Pj,"aw",@nobits
	.sectionflags	@""
	.align	4
.nv.shared._Z6smem_1Pj:
	.zero		1536


//--------------------- .nv.constant0._Z6smem_5Pj --------------------------
	.section	.nv.constant0._Z6smem_5Pj,"a",@progbits
	.sectionflags	@""
	.align	4
.nv.constant0._Z6smem_5Pj:
	.zero		904


//--------------------- .nv.constant0._Z6smem_4Pj --------------------------
	.section	.nv.constant0._Z6smem_4Pj,"a",@progbits
	.sectionflags	@""
	.align	4
.nv.constant0._Z6smem_4Pj:
	.zero		904


//--------------------- .nv.constant0._Z6smem_3Pj --------------------------
	.section	.nv.constant0._Z6smem_3Pj,"a",@progbits
	.sectionflags	@""
	.align	4
.nv.constant0._Z6smem_3Pj:
	.zero		904


//--------------------- .nv.constant0._Z6smem_2Pj --------------------------
	.section	.nv.constant0._Z6smem_2Pj,"a",@progbits
	.sectionflags	@""
	.align	4
.nv.constant0._Z6smem_2Pj:
	.zero		904


//--------------------- .nv.constant0._Z6smem_1Pj --------------------------
	.section	.nv.constant0._Z6smem_1Pj,"a",@progbits
	.sectionflags	@""
	.align	4
.nv.constant0._Z6smem_1Pj:
	.zero		904


//--------------------- SYMBOLS --------------------------

	.type		.nv.reservedSmem.offset0,@object
	.size		.nv.reservedSmem.offset0,0x4
	.type		.nv.reservedSmem.cap,@object
	.size		.nv.reservedSmem.cap,0x4
	.type		vprintf,@function
